//
// Generated by NVIDIA NVVM Compiler
//
// Compiler Build ID: CL-36424714
// Cuda compilation tools, release 13.0, V13.0.88
// Based on NVVM 20.0.0
//

.version 9.0
.target sm_100
.address_size 64

	// .globl	_Z25matrix_multiply_with_warpPfS_S_iii

.visible .entry _Z25matrix_multiply_with_warpPfS_S_iii(
	.param .u64 .ptr .align 1 _Z25matrix_multiply_with_warpPfS_S_iii_param_0,
	.param .u64 .ptr .align 1 _Z25matrix_multiply_with_warpPfS_S_iii_param_1,
	.param .u64 .ptr .align 1 _Z25matrix_multiply_with_warpPfS_S_iii_param_2,
	.param .u32 _Z25matrix_multiply_with_warpPfS_S_iii_param_3,
	.param .u32 _Z25matrix_multiply_with_warpPfS_S_iii_param_4,
	.param .u32 _Z25matrix_multiply_with_warpPfS_S_iii_param_5
)
{
	.reg .pred 	%p<15>;
	.reg .b32 	%r<114>;
	.reg .b32 	%f<77>;
	.reg .b64 	%rd<48>;

	ld.param.u64 	%rd4, [_Z25matrix_multiply_with_warpPfS_S_iii_param_0];
	ld.param.u64 	%rd5, [_Z25matrix_multiply_with_warpPfS_S_iii_param_1];
	ld.param.u32 	%r49, [_Z25matrix_multiply_with_warpPfS_S_iii_param_3];
	ld.param.u32 	%r47, [_Z25matrix_multiply_with_warpPfS_S_iii_param_4];
	ld.param.u32 	%r48, [_Z25matrix_multiply_with_warpPfS_S_iii_param_5];
	cvta.to.global.u64 	%rd1, %rd5;
	cvta.to.global.u64 	%rd2, %rd4;
	mov.u32 	%r50, %tid.x;
	mov.u32 	%r51, %tid.y;
	mov.u32 	%r52, %ctaid.x;
	mov.u32 	%r53, %ctaid.y;
	mov.u32 	%r54, %ntid.y;
	mad.lo.s32 	%r55, %r53, %r54, %r51;
	mov.u32 	%r56, %nctaid.x;
	mov.u32 	%r57, %ntid.x;
	mad.lo.s32 	%r58, %r55, %r56, %r52;
	mad.lo.s32 	%r59, %r58, %r57, %r50;
	shr.s32 	%r60, %r59, 31;
	shr.u32 	%r61, %r60, 28;
	add.s32 	%r62, %r59, %r61;
	shr.s32 	%r1, %r62, 4;
	and.b32  	%r63, %r62, -16;
	sub.s32 	%r2, %r59, %r63;
	mul.lo.s32 	%r64, %r48, %r49;
	setp.ge.s32 	%p1, %r1, %r64;
	@%p1 bra 	$L__BB0_15;
	div.s32 	%r3, %r1, %r48;
	mul.lo.s32 	%r65, %r3, %r48;
	sub.s32 	%r4, %r1, %r65;
	setp.ge.s32 	%p2, %r2, %r47;
	mov.f32 	%f76, 0f00000000;
	@%p2 bra 	$L__BB0_13;
	mul.lo.s32 	%r5, %r3, %r47;
	not.b32 	%r66, %r2;
	add.s32 	%r6, %r47, %r66;
	shr.u32 	%r67, %r6, 4;
	add.s32 	%r7, %r67, 1;
	setp.lt.u32 	%p3, %r6, 112;
	mov.f32 	%f76, 0f00000000;
	mov.u32 	%r113, %r2;
	@%p3 bra 	$L__BB0_5;
	add.s32 	%r68, %r2, 64;
	mad.lo.s32 	%r112, %r48, %r68, %r4;
	shl.b32 	%r9, %r48, 7;
	add.s32 	%r69, %r2, 80;
	mad.lo.s32 	%r111, %r48, %r69, %r4;
	add.s32 	%r70, %r2, 96;
	mad.lo.s32 	%r110, %r48, %r70, %r4;
	add.s32 	%r71, %r2, 112;
	mad.lo.s32 	%r109, %r48, %r71, %r4;
	add.s32 	%r72, %r2, 32;
	mad.lo.s32 	%r108, %r48, %r72, %r4;
	add.s32 	%r73, %r2, 48;
	mad.lo.s32 	%r107, %r48, %r73, %r4;
	add.s32 	%r74, %r2, 16;
	mad.lo.s32 	%r106, %r48, %r74, %r4;
	mad.lo.s32 	%r105, %r2, %r48, %r4;
	add.s32 	%r104, %r2, %r5;
	and.b32  	%r75, %r7, 536870904;
	neg.s32 	%r103, %r75;
	mov.f32 	%f76, 0f00000000;
	mov.u32 	%r113, %r2;
$L__BB0_4:
	.pragma "nounroll";
	mul.wide.s32 	%rd6, %r104, 4;
	add.s64 	%rd7, %rd2, %rd6;
	ld.global.f32 	%f18, [%rd7];
	mul.wide.s32 	%rd8, %r105, 4;
	add.s64 	%rd9, %rd1, %rd8;
	ld.global.f32 	%f19, [%rd9];
	fma.rn.f32 	%f20, %f18, %f19, %f76;
	ld.global.f32 	%f21, [%rd7+64];
	mul.wide.s32 	%rd10, %r106, 4;
	add.s64 	%rd11, %rd1, %rd10;
	ld.global.f32 	%f22, [%rd11];
	fma.rn.f32 	%f23, %f21, %f22, %f20;
	ld.global.f32 	%f24, [%rd7+128];
	mul.wide.s32 	%rd12, %r108, 4;
	add.s64 	%rd13, %rd1, %rd12;
	ld.global.f32 	%f25, [%rd13];
	fma.rn.f32 	%f26, %f24, %f25, %f23;
	ld.global.f32 	%f27, [%rd7+192];
	mul.wide.s32 	%rd14, %r107, 4;
	add.s64 	%rd15, %rd1, %rd14;
	ld.global.f32 	%f28, [%rd15];
	fma.rn.f32 	%f29, %f27, %f28, %f26;
	ld.global.f32 	%f30, [%rd7+256];
	mul.wide.s32 	%rd16, %r112, 4;
	add.s64 	%rd17, %rd1, %rd16;
	ld.global.f32 	%f31, [%rd17];
	fma.rn.f32 	%f32, %f30, %f31, %f29;
	ld.global.f32 	%f33, [%rd7+320];
	mul.wide.s32 	%rd18, %r111, 4;
	add.s64 	%rd19, %rd1, %rd18;
	ld.global.f32 	%f34, [%rd19];
	fma.rn.f32 	%f35, %f33, %f34, %f32;
	ld.global.f32 	%f36, [%rd7+384];
	mul.wide.s32 	%rd20, %r110, 4;
	add.s64 	%rd21, %rd1, %rd20;
	ld.global.f32 	%f37, [%rd21];
	fma.rn.f32 	%f38, %f36, %f37, %f35;
	ld.global.f32 	%f39, [%rd7+448];
	mul.wide.s32 	%rd22, %r109, 4;
	add.s64 	%rd23, %rd1, %rd22;
	ld.global.f32 	%f40, [%rd23];
	fma.rn.f32 	%f76, %f39, %f40, %f38;
	add.s32 	%r113, %r113, 128;
	add.s32 	%r112, %r112, %r9;
	add.s32 	%r111, %r111, %r9;
	add.s32 	%r110, %r110, %r9;
	add.s32 	%r109, %r109, %r9;
	add.s32 	%r108, %r108, %r9;
	add.s32 	%r107, %r107, %r9;
	add.s32 	%r106, %r106, %r9;
	add.s32 	%r105, %r105, %r9;
	add.s32 	%r104, %r104, 128;
	add.s32 	%r103, %r103, 8;
	setp.eq.s32 	%p4, %r103, 0;
	@%p4 bra 	$L__BB0_5;
	bra.uni 	$L__BB0_4;
$L__BB0_5:
	and.b32  	%r20, %r7, 7;
	setp.eq.s32 	%p5, %r20, 0;
	@%p5 bra 	$L__BB0_13;
	setp.lt.u32 	%p6, %r20, 4;
	@%p6 bra 	$L__BB0_8;
	add.s32 	%r76, %r113, %r5;
	mul.wide.s32 	%rd24, %r76, 4;
	add.s64 	%rd25, %rd2, %rd24;
	ld.global.f32 	%f42, [%rd25];
	mad.lo.s32 	%r77, %r113, %r48, %r4;
	mul.wide.s32 	%rd26, %r77, 4;
	add.s64 	%rd27, %rd1, %rd26;
	ld.global.f32 	%f43, [%rd27];
	fma.rn.f32 	%f44, %f42, %f43, %f76;
	ld.global.f32 	%f45, [%rd25+64];
	shl.b32 	%r78, %r48, 4;
	add.s32 	%r79, %r77, %r78;
	mul.wide.s32 	%rd28, %r79, 4;
	add.s64 	%rd29, %rd1, %rd28;
	ld.global.f32 	%f46, [%rd29];
	fma.rn.f32 	%f47, %f45, %f46, %f44;
	ld.global.f32 	%f48, [%rd25+128];
	shl.b32 	%r80, %r48, 5;
	add.s32 	%r81, %r77, %r80;
	mul.wide.s32 	%rd30, %r81, 4;
	add.s64 	%rd31, %rd1, %rd30;
	ld.global.f32 	%f49, [%rd31];
	fma.rn.f32 	%f50, %f48, %f49, %f47;
	ld.global.f32 	%f51, [%rd25+192];
	add.s32 	%r82, %r81, %r78;
	mul.wide.s32 	%rd32, %r82, 4;
	add.s64 	%rd33, %rd1, %rd32;
	ld.global.f32 	%f52, [%rd33];
	fma.rn.f32 	%f76, %f51, %f52, %f50;
	add.s32 	%r113, %r113, 64;
$L__BB0_8:
	and.b32  	%r83, %r7, 3;
	setp.eq.s32 	%p7, %r83, 0;
	@%p7 bra 	$L__BB0_13;
	setp.eq.s32 	%p8, %r83, 1;
	@%p8 bra 	$L__BB0_11;
	add.s32 	%r84, %r113, %r5;
	mul.wide.s32 	%rd34, %r84, 4;
	add.s64 	%rd35, %rd2, %rd34;
	ld.global.f32 	%f54, [%rd35];
	mad.lo.s32 	%r85, %r113, %r48, %r4;
	mul.wide.s32 	%rd36, %r85, 4;
	add.s64 	%rd37, %rd1, %rd36;
	ld.global.f32 	%f55, [%rd37];
	fma.rn.f32 	%f56, %f54, %f55, %f76;
	ld.global.f32 	%f57, [%rd35+64];
	shl.b32 	%r86, %r48, 4;
	add.s32 	%r87, %r85, %r86;
	mul.wide.s32 	%rd38, %r87, 4;
	add.s64 	%rd39, %rd1, %rd38;
	ld.global.f32 	%f58, [%rd39];
	fma.rn.f32 	%f76, %f57, %f58, %f56;
	add.s32 	%r113, %r113, 32;
$L__BB0_11:
	and.b32  	%r88, %r6, 16;
	setp.ne.s32 	%p9, %r88, 0;
	@%p9 bra 	$L__BB0_13;
	add.s32 	%r89, %r113, %r5;
	mul.wide.s32 	%rd40, %r89, 4;
	add.s64 	%rd41, %rd2, %rd40;
	ld.global.f32 	%f59, [%rd41];
	mad.lo.s32 	%r90, %r113, %r48, %r4;
	mul.wide.s32 	%rd42, %r90, 4;
	add.s64 	%rd43, %rd1, %rd42;
	ld.global.f32 	%f60, [%rd43];
	fma.rn.f32 	%f76, %f59, %f60, %f76;
$L__BB0_13:
	mov.b32 	%r91, %f76;
	shfl.sync.down.b32	%r92|%p10, %r91, 8, 31, -1;
	mov.b32 	%f61, %r92;
	add.f32 	%f62, %f76, %f61;
	mov.b32 	%r93, %f62;
	shfl.sync.down.b32	%r94|%p11, %r93, 4, 31, -1;
	mov.b32 	%f63, %r94;
	add.f32 	%f64, %f62, %f63;
	mov.b32 	%r95, %f64;
	shfl.sync.down.b32	%r96|%p12, %r95, 2, 31, -1;
	mov.b32 	%f65, %r96;
	add.f32 	%f66, %f64, %f65;
	mov.b32 	%r97, %f66;
	shfl.sync.down.b32	%r98|%p13, %r97, 1, 31, -1;
	mov.b32 	%f67, %r98;
	add.f32 	%f13, %f66, %f67;
	setp.ne.s32 	%p14, %r2, 0;
	@%p14 bra 	$L__BB0_15;
	ld.param.u64 	%rd47, [_Z25matrix_multiply_with_warpPfS_S_iii_param_2];
	mad.lo.s32 	%r99, %r3, %r48, %r4;
	cvta.to.global.u64 	%rd44, %rd47;
	mul.wide.s32 	%rd45, %r99, 4;
	add.s64 	%rd46, %rd44, %rd45;
	atom.global.add.f32 	%f68, [%rd46], %f13;
$L__BB0_15:
	ret;

}


// ===== COMPILED SASS (sm_100) =====

	.target	sm_100

	.elftype	@"ET_EXEC"


//--------------------- .note.nv.tkinfo           --------------------------
	.section	.note.nv.tkinfo,"",@"SHT_NOTE"
	.sectionflags	@"SHF_NOTE_NV_TKINFO"
	.tkinfo
        /*0018*/ 	.word	0x00000002
        /*0030*/ 	.string	""
        /*0030*/ 	.string	"ptxas"
        /*0030*/ 	.string	"Cuda compilation tools, release 13.0, V13.0.88"
        /*0030*/ 	.string	"Build cuda_13.0.r13.0/compiler.36424714_0"
        /*0030*/ 	.string	"-arch sm_100 -m 64 "



//--------------------- .note.nv.cuinfo           --------------------------
	.section	.note.nv.cuinfo,"",@"SHT_NOTE"
	.sectionflags	@"SHF_NOTE_NV_CUINFO"
        /*0018*/ 	.short	0x0002
        /*001a*/ 	.short	0x0064
        /*001c*/ 	.short	0x0082
	.zero		2


//--------------------- .nv.info                  --------------------------
	.section	.nv.info,"",@"SHT_CUDA_INFO"
	.align	4


	//----- nvinfo : EIATTR_REGCOUNT
	.align		4
        /*0000*/ 	.byte	0x04, 0x2f
        /*0002*/ 	.short	(.L_1 - .L_0)
	.align		4
.L_0:
        /*0004*/ 	.word	index@(_Z25matrix_multiply_with_warpPfS_S_iii)
        /*0008*/ 	.word	0x00000020


	//----- nvinfo : EIATTR_FRAME_SIZE
	.align		4
.L_1:
        /*000c*/ 	.byte	0x04, 0x11
        /*000e*/ 	.short	(.L_3 - .L_2)
	.align		4
.L_2:
        /*0010*/ 	.word	index@(_Z25matrix_multiply_with_warpPfS_S_iii)
        /*0014*/ 	.word	0x00000000


	//----- nvinfo : EIATTR_MIN_STACK_SIZE
	.align		4
.L_3:
        /*0018*/ 	.byte	0x04, 0x12
        /*001a*/ 	.short	(.L_5 - .L_4)
	.align		4
.L_4:
        /*001c*/ 	.word	index@(_Z25matrix_multiply_with_warpPfS_S_iii)
        /*0020*/ 	.word	0x00000000
.L_5:


//--------------------- .nv.compat                --------------------------
	.section	.nv.compat,"",@"SHT_CUDA_COMPAT_INFO"
	.align	4
        /*0000*/ 	.byte	0x02, 0x09, 0x00, 0x00, 0x02, 0x02, 0x01, 0x00, 0x02, 0x05, 0x05, 0x00, 0x03, 0x07, 0x01, 0x01
        /*0010*/ 	.byte	0x02, 0x03, 0x00, 0x00, 0x02, 0x06, 0x01, 0x00, 0x04, 0x0b, 0x08, 0x00, 0x09, 0x00, 0x00, 0x00
        /*0020*/ 	.byte	0x00, 0x00, 0x00, 0x00


//--------------------- .nv.info._Z25matrix_multiply_with_warpPfS_S_iii --------------------------
	.section	.nv.info._Z25matrix_multiply_with_warpPfS_S_iii,"",@"SHT_CUDA_INFO"
	.sectionflags	@""
	.align	4


	//----- nvinfo : EIATTR_CUDA_API_VERSION
	.align		4
        /*0000*/ 	.byte	0x04, 0x37
        /*0002*/ 	.short	(.L_7 - .L_6)
.L_6:
        /*0004*/ 	.word	0x00000082


	//----- nvinfo : EIATTR_KPARAM_INFO
	.align		4
.L_7:
        /*0008*/ 	.byte	0x04, 0x17
        /*000a*/ 	.short	(.L_9 - .L_8)
.L_8:
        /*000c*/ 	.word	0x00000000
        /*0010*/ 	.short	0x0005
        /*0012*/ 	.short	0x0020
        /*0014*/ 	.byte	0x00, 0xf0, 0x11, 0x00


	//----- nvinfo : EIATTR_KPARAM_INFO
	.align		4
.L_9:
        /*0018*/ 	.byte	0x04, 0x17
        /*001a*/ 	.short	(.L_11 - .L_10)
.L_10:
        /*001c*/ 	.word	0x00000000
        /*0020*/ 	.short	0x0004
        /*0022*/ 	.short	0x001c
        /*0024*/ 	.byte	0x00, 0xf0, 0x11, 0x00


	//----- nvinfo : EIATTR_KPARAM_INFO
	.align		4
.L_11:
        /*0028*/ 	.byte	0x04, 0x17
        /*002a*/ 	.short	(.L_13 - .L_12)
.L_12:
        /*002c*/ 	.word	0x00000000
        /*0030*/ 	.short	0x0003
        /*0032*/ 	.short	0x0018
        /*0034*/ 	.byte	0x00, 0xf0, 0x11, 0x00


	//----- nvinfo : EIATTR_KPARAM_INFO
	.align		4
.L_13:
        /*0038*/ 	.byte	0x04, 0x17
        /*003a*/ 	.short	(.L_15 - .L_14)
.L_14:
        /*003c*/ 	.word	0x00000000
        /*0040*/ 	.short	0x0002
        /*0042*/ 	.short	0x0010
        /*0044*/ 	.byte	0x00, 0xf5, 0x21, 0x00


	//----- nvinfo : EIATTR_KPARAM_INFO
	.align		4
.L_15:
        /*0048*/ 	.byte	0x04, 0x17
        /*004a*/ 	.short	(.L_17 - .L_16)
.L_16:
        /*004c*/ 	.word	0x00000000
        /*0050*/ 	.short	0x0001
        /*0052*/ 	.short	0x0008
        /*0054*/ 	.byte	0x00, 0xf5, 0x21, 0x00


	//----- nvinfo : EIATTR_KPARAM_INFO
	.align		4
.L_17:
        /*0058*/ 	.byte	0x04, 0x17
        /*005a*/ 	.short	(.L_19 - .L_18)
.L_18:
        /*005c*/ 	.word	0x00000000
        /*0060*/ 	.short	0x0000
        /*0062*/ 	.short	0x0000
        /*0064*/ 	.byte	0x00, 0xf5, 0x21, 0x00


	//----- nvinfo : EIATTR_SPARSE_MMA_MASK
	.align		4
.L_19:
        /*0068*/ 	.byte	0x03, 0x50
        /*006a*/ 	.short	0x0000


	//----- nvinfo : EIATTR_MAXREG_COUNT
	.align		4
        /*006c*/ 	.byte	0x03, 0x1b
        /*006e*/ 	.short	0x00ff


	//----- nvinfo : EIATTR_MERCURY_ISA_VERSION
	.align		4
        /*0070*/ 	.byte	0x03, 0x5f
        /*0072*/ 	.short	0x0101


	//----- nvinfo : EIATTR_COOP_GROUP_MASK_REGIDS
	.align		4
        /*0074*/ 	.byte	0x04, 0x29
        /*0076*/ 	.short	(.L_21 - .L_20)


	//   ....[0]....
.L_20:
        /*0078*/ 	.word	0xffffffff


	//   ....[1]....
        /*007c*/ 	.word	0xffffffff


	//   ....[2]....
        /*0080*/ 	.word	0xffffffff


	//   ....[3]....
        /*0084*/ 	.word	0xffffffff


	//----- nvinfo : EIATTR_COOP_GROUP_INSTR_OFFSETS
	.align		4
.L_21:
        /*0088*/ 	.byte	0x04, 0x28
        /*008a*/ 	.short	(.L_23 - .L_22)


	//   ....[0]....
.L_22:
        /*008c*/ 	.word	0x00000c40


	//   ....[1]....
        /*0090*/ 	.word	0x00000c70


	//   ....[2]....
        /*0094*/ 	.word	0x00000c90


	//   ....[3]....
        /*0098*/ 	.word	0x00000cb0


	//----- nvinfo : EIATTR_VRC_CTA_INIT_COUNT
	.align		4
.L_23:
        /*009c*/ 	.byte	0x02, 0x4a
	.zero		1
	.zero		1


	//----- nvinfo : EIATTR_EXIT_INSTR_OFFSETS
	.align		4
        /*00a0*/ 	.byte	0x04, 0x1c
        /*00a2*/ 	.short	(.L_25 - .L_24)


	//   ....[0]....
.L_24:
        /*00a4*/ 	.word	0x00000130


	//   ....[1]....
        /*00a8*/ 	.word	0x00000cc0


	//   ....[2]....
        /*00ac*/ 	.word	0x00000d20


	//----- nvinfo : EIATTR_CRS_STACK_SIZE
	.align		4
.L_25:
        /*00b0*/ 	.byte	0x04, 0x1e
        /*00b2*/ 	.short	(.L_27 - .L_26)
.L_26:
        /*00b4*/ 	.word	0x00000000


	//----- nvinfo : EIATTR_CBANK_PARAM_SIZE
	.align		4
.L_27:
        /*00b8*/ 	.byte	0x03, 0x19
        /*00ba*/ 	.short	0x0024


	//----- nvinfo : EIATTR_PARAM_CBANK
	.align		4
        /*00bc*/ 	.byte	0x04, 0x0a
        /*00be*/ 	.short	(.L_29 - .L_28)
	.align		4
.L_28:
        /*00c0*/ 	.word	index@(.nv.constant0._Z25matrix_multiply_with_warpPfS_S_iii)
        /*00c4*/ 	.short	0x0380
        /*00c6*/ 	.short	0x0024


	//----- nvinfo : EIATTR_SW_WAR
	.align		4
.L_29:
        /*00c8*/ 	.byte	0x04, 0x36
        /*00ca*/ 	.short	(.L_31 - .L_30)
.L_30:
        /*00cc*/ 	.word	0x00000008
.L_31:


//--------------------- .nv.callgraph             --------------------------
	.section	.nv.callgraph,"",@"SHT_CUDA_CALLGRAPH"
	.align	4
	.sectionentsize	8
	.align		4
        /*0000*/ 	.word	0x00000000
	.align		4
        /*0004*/ 	.word	0xffffffff
	.align		4
        /*0008*/ 	.word	0x00000000
	.align		4
        /*000c*/ 	.word	0xfffffffe
	.align		4
        /*0010*/ 	.word	0x00000000
	.align		4
        /*0014*/ 	.word	0xfffffffd
	.align		4
        /*0018*/ 	.word	0x00000000
	.align		4
        /*001c*/ 	.word	0xfffffffc


//--------------------- .text._Z25matrix_multiply_with_warpPfS_S_iii --------------------------
	.section	.text._Z25matrix_multiply_with_warpPfS_S_iii,"ax",@progbits
	.align	128
        .global         _Z25matrix_multiply_with_warpPfS_S_iii
        .type           _Z25matrix_multiply_with_warpPfS_S_iii,@function
        .size           _Z25matrix_multiply_with_warpPfS_S_iii,(.L_x_8 - _Z25matrix_multiply_with_warpPfS_S_iii)
        .other          _Z25matrix_multiply_with_warpPfS_S_iii,@"STO_CUDA_ENTRY STV_DEFAULT"
_Z25matrix_multiply_with_warpPfS_S_iii:
.text._Z25matrix_multiply_with_warpPfS_S_iii:
[----:B------:R-:W-:Y:S01]  /*0000*/  LDC R1, c[0x0][0x37c] ;  /* 0x0000df00ff017b82 */ /* 0x000fe20000000800 */
[----:B------:R-:W0:Y:S07]  /*0010*/  S2R R0, SR_TID.Y ;  /* 0x0000000000007919 */ /* 0x000e2e0000002200 */
[----:B------:R-:W0:Y:S01]  /*0020*/  S2UR UR5, SR_CTAID.Y ;  /* 0x00000000000579c3 */ /* 0x000e220000002600 */
[----:B------:R-:W1:Y:S01]  /*0030*/  LDCU UR7, c[0x0][0x3a0] ;  /* 0x00007400ff0777ac */ /* 0x000e620008000800 */
[----:B------:R-:W2:Y:S06]  /*0040*/  S2R R3, SR_TID.X ;  /* 0x0000000000037919 */ /* 0x000eac0000002100 */
[----:B------:R-:W0:Y:S08]  /*0050*/  LDC R5, c[0x0][0x364] ;  /* 0x0000d900ff057b82 */ /* 0x000e300000000800 */
[----:B------:R-:W3:Y:S01]  /*0060*/  S2UR UR4, SR_CTAID.X ;  /* 0x00000000000479c3 */ /* 0x000ee20000002500 */
[----:B-1----:R-:W-:-:S07]  /*0070*/  MOV R17, UR7 ;  /* 0x0000000700117c02 */ /* 0x002fce0008000f00 */
[----:B------:R-:W3:Y:S01]  /*0080*/  LDC R7, c[0x0][0x370] ;  /* 0x0000dc00ff077b82 */ /* 0x000ee20000000800 */
[----:B------:R-:W2:Y:S01]  /*0090*/  LDCU UR6, c[0x0][0x360] ;  /* 0x00006c00ff0677ac */ /* 0x000ea20008000800 */
[----:B0-----:R-:W-:Y:S01]  /*00a0*/  IMAD R0, R5, UR5, R0 ;  /* 0x0000000505007c24 */ /* 0x001fe2000f8e0200 */
[----:B------:R-:W0:Y:S03]  /*00b0*/  LDCU UR5, c[0x0][0x398] ;  /* 0x00007300ff0577ac */ /* 0x000e260008000800 */
[----:B---3--:R-:W-:-:S04]  /*00c0*/  IMAD R0, R0, R7, UR4 ;  /* 0x0000000400007e24 */ /* 0x008fc8000f8e0207 */
[----:B--2---:R-:W-:-:S05]  /*00d0*/  IMAD R0, R0, UR6, R3 ;  /* 0x0000000600007c24 */ /* 0x004fca000f8e0203 */
[----:B------:R-:W-:-:S04]  /*00e0*/  SHF.R.S32.HI R3, RZ, 0x1f, R0 ;  /* 0x0000001fff037819 */ /* 0x000fc80000011400 */
[----:B------:R-:W-:Y:S01]  /*00f0*/  LEA.HI R4, R3, R0, RZ, 0x4 ;  /* 0x0000000003047211 */ /* 0x000fe200078f20ff */
[----:B0-----:R-:W-:-:S03]  /*0100*/  IMAD R3, R17, UR5, RZ ;  /* 0x0000000511037c24 */ /* 0x001fc6000f8e02ff */
[----:B------:R-:W-:-:S04]  /*0110*/  SHF.R.S32.HI R6, RZ, 0x4, R4 ;  /* 0x00000004ff067819 */ /* 0x000fc80000011404 */
[----:B------:R-:W-:-:S13]  /*0120*/  ISETP.GE.AND P0, PT, R6, R3, PT ;  /* 0x000000030600720c */ /* 0x000fda0003f06270 */
[----:B------:R-:W-:Y:S05]  /*0130*/  @P0 EXIT ;  /* 0x000000000000094d */ /* 0x000fea0003800000 */
[----:B------:R-:W-:Y:S01]  /*0140*/  IABS R8, R17 ;  /* 0x0000001100087213 */ /* 0x000fe20000000000 */
[----:B------:R-:W0:Y:S01]  /*0150*/  LDCU UR6, c[0x0][0x39c] ;  /* 0x00007380ff0677ac */ /* 0x000e220008000800 */
[----:B------:R-:W-:Y:S01]  /*0160*/  IABS R9, R6 ;  /* 0x0000000600097213 */ /* 0x000fe20000000000 */
[----:B------:R-:W-:Y:S01]  /*0170*/  BSSY.RECONVERGENT B0, `(.L_x_0) ;  /* 0x00000ac000007945 */ /* 0x000fe20003800200 */
[----:B------:R-:W1:Y:S01]  /*0180*/  I2F.RP R5, R8 ;  /* 0x0000000800057306 */ /* 0x000e620000209400 */
[----:B------:R-:W2:Y:S01]  /*0190*/  LDCU.64 UR4, c[0x0][0x358] ;  /* 0x00006b00ff0477ac */ /* 0x000ea20008000a00 */
[----:B------:R-:W-:Y:S01]  /*01a0*/  HFMA2 R16, -RZ, RZ, 0, 0 ;  /* 0x00000000ff107431 */ /* 0x000fe200000001ff */
[----:B------:R-:W3:Y:S05]  /*01b0*/  LDCU UR8, c[0x0][0x3a0] ;  /* 0x00007400ff0877ac */ /* 0x000eea0008000800 */
[----:B-1----:R-:W1:Y:S02]  /*01c0*/  MUFU.RCP R5, R5 ;  /* 0x0000000500057308 */ /* 0x002e640000001000 */
[----:B-1----:R-:W-:-:S06]  /*01d0*/  IADD3 R2, PT, PT, R5, 0xffffffe, RZ ;  /* 0x0ffffffe05027810 */ /* 0x002fcc0007ffe0ff */
[----:B------:R1:W4:Y:S02]  /*01e0*/  F2I.FTZ.U32.TRUNC.NTZ R3, R2 ;  /* 0x0000000200037305 */ /* 0x000324000021f000 */
[----:B-1----:R-:W-:Y:S01]  /*01f0*/  HFMA2 R2, -RZ, RZ, 0, 0 ;  /* 0x00000000ff027431 */ /* 0x002fe200000001ff */
[----:B----4-:R-:W-:-:S05]  /*0200*/  IADD3 R7, PT, PT, RZ, -R3, RZ ;  /* 0x80000003ff077210 */ /* 0x010fca0007ffe0ff */
[----:B------:R-:W-:-:S04]  /*0210*/  IMAD R7, R7, R8, RZ ;  /* 0x0000000807077224 */ /* 0x000fc800078e02ff */
[----:B------:R-:W-:Y:S01]  /*0220*/  IMAD.HI.U32 R3, R3, R7, R2 ;  /* 0x0000000703037227 */ /* 0x000fe200078e0002 */
[----:B------:R-:W-:-:S05]  /*0230*/  MOV R7, R9 ;  /* 0x0000000900077202 */ /* 0x000fca0000000f00 */
[----:B------:R-:W-:-:S05]  /*0240*/  IMAD.HI.U32 R2, R3, R7, RZ ;  /* 0x0000000703027227 */ /* 0x000fca00078e00ff */
[----:B------:R-:W-:-:S05]  /*0250*/  IADD3 R3, PT, PT, -R2, RZ, RZ ;  /* 0x000000ff02037210 */ /* 0x000fca0007ffe1ff */
[----:B------:R-:W-:-:S05]  /*0260*/  IMAD R3, R8, R3, R7 ;  /* 0x0000000308037224 */ /* 0x000fca00078e0207 */
[----:B------:R-:W-:-:S13]  /*0270*/  ISETP.GT.U32.AND P2, PT, R8, R3, PT ;  /* 0x000000030800720c */ /* 0x000fda0003f44070 */
[-C--:B------:R-:W-:Y:S02]  /*0280*/  @!P2 IADD3 R3, PT, PT, R3, -R8.reuse, RZ ;  /* 0x800000080303a210 */ /* 0x080fe40007ffe0ff */
[----:B------:R-:W-:Y:S02]  /*0290*/  @!P2 IADD3 R2, PT, PT, R2, 0x1, RZ ;  /* 0x000000010202a810 */ /* 0x000fe40007ffe0ff */
[----:B------:R-:W-:Y:S02]  /*02a0*/  ISETP.GE.U32.AND P0, PT, R3, R8, PT ;  /* 0x000000080300720c */ /* 0x000fe40003f06070 */
[----:B------:R-:W-:Y:S02]  /*02b0*/  LOP3.LUT R3, R6, R17, RZ, 0x3c, !PT ;  /* 0x0000001106037212 */ /* 0x000fe400078e3cff */
[----:B------:R-:W-:Y:S02]  /*02c0*/  ISETP.NE.AND P2, PT, R17, RZ, PT ;  /* 0x000000ff1100720c */ /* 0x000fe40003f45270 */
[----:B------:R-:W-:-:S02]  /*02d0*/  ISETP.GE.AND P1, PT, R3, RZ, PT ;  /* 0x000000ff0300720c */ /* 0x000fc40003f26270 */
[----:B------:R-:W-:-:S04]  /*02e0*/  LOP3.LUT R3, R4, 0xfffffff0, RZ, 0xc0, !PT ;  /* 0xfffffff004037812 */ /* 0x000fc800078ec0ff */
[----:B------:R-:W-:Y:S02]  /*02f0*/  IADD3 R3, PT, PT, R0, -R3, RZ ;  /* 0x8000000300037210 */ /* 0x000fe40007ffe0ff */
[----:B------:R-:W-:Y:S02]  /*0300*/  @P0 IADD3 R2, PT, PT, R2, 0x1, RZ ;  /* 0x0000000102020810 */ /* 0x000fe40007ffe0ff */
[----:B0-----:R-:W-:-:S03]  /*0310*/  ISETP.GE.AND P0, PT, R3, UR6, PT ;  /* 0x0000000603007c0c */ /* 0x001fc6000bf06270 */
[----:B------:R-:W-:Y:S02]  /*0320*/  @!P1 IADD3 R2, PT, PT, -R2, RZ, RZ ;  /* 0x000000ff02029210 */ /* 0x000fe40007ffe1ff */
[----:B------:R-:W-:-:S04]  /*0330*/  @!P2 LOP3.LUT R2, RZ, R17, RZ, 0x33, !PT ;  /* 0x00000011ff02a212 */ /* 0x000fc800078e33ff */
[----:B------:R-:W-:-:S05]  /*0340*/  IADD3 R4, PT, PT, -R2, RZ, RZ ;  /* 0x000000ff02047210 */ /* 0x000fca0007ffe1ff */
[----:B------:R-:W-:Y:S01]  /*0350*/  IMAD R4, R17, R4, R6 ;  /* 0x0000000411047224 */ /* 0x000fe200078e0206 */
[----:B--23--:R-:W-:Y:S06]  /*0360*/  @P0 BRA `(.L_x_1) ;  /* 0x0000000800300947 */ /* 0x00cfec0003800000 */
[-C--:B------:R-:W-:Y:S01]  /*0370*/  LOP3.LUT R6, RZ, R3.reuse, RZ, 0x33, !PT ;  /* 0x00000003ff067212 */ /* 0x080fe200078e33ff */
[----:B------:R-:W-:Y:S01]  /*0380*/  BSSY.RECONVERGENT B1, `(.L_x_2) ;  /* 0x000004c000017945 */ /* 0x000fe20003800200 */
[----:B------:R-:W-:Y:S02]  /*0390*/  MOV R16, RZ ;  /* 0x000000ff00107202 */ /* 0x000fe40000000f00 */
[----:B------:R-:W-:Y:S02]  /*03a0*/  IADD3 R6, PT, PT, R6, UR6, RZ ;  /* 0x0000000606067c10 */ /* 0x000fe4000fffe0ff */
[----:B------:R-:W-:Y:S02]  /*03b0*/  MOV R5, R3 ;  /* 0x0000000300057202 */ /* 0x000fe40000000f00 */
[C---:B------:R-:W-:Y:S02]  /*03c0*/  ISETP.GE.U32.AND P0, PT, R6.reuse, 0x70, PT ;  /* 0x000000700600780c */ /* 0x040fe40003f06070 */
[----:B------:R-:W-:-:S11]  /*03d0*/  LEA.HI R8, R6, 0x1, RZ, 0x1c ;  /* 0x0000000106087811 */ /* 0x000fd600078fe0ff */
[----:B------:R-:W-:Y:S05]  /*03e0*/  @!P0 BRA `(.L_x_3) ;  /* 0x0000000400148947 */ /* 0x000fea0003800000 */
[C---:B------:R-:W-:Y:S01]  /*03f0*/  IADD3 R7, PT, PT, R3.reuse, 0x40, RZ ;  /* 0x0000004003077810 */ /* 0x040fe20007ffe0ff */
[C---:B------:R-:W-:Y:S01]  /*0400*/  VIADD R27, R3.reuse, 0x30 ;  /* 0x00000030031b7836 */ /* 0x040fe20000000000 */
[C---:B------:R-:W-:Y:S01]  /*0410*/  IADD3 R9, PT, PT, R3.reuse, 0x50, RZ ;  /* 0x0000005003097810 */ /* 0x040fe20007ffe0ff */
[CCC-:B------:R-:W-:Y:S01]  /*0420*/  IMAD R24, R3.reuse, R17.reuse, R4.reuse ;  /* 0x0000001103187224 */ /* 0x1c0fe200078e0204 */
[----:B------:R-:W-:Y:S01]  /*0430*/  IADD3 R10, PT, PT, R3, 0x60, RZ ;  /* 0x00000060030a7810 */ /* 0x000fe20007ffe0ff */
[-CC-:B------:R-:W-:Y:S01]  /*0440*/  IMAD R7, R7, R17.reuse, R4.reuse ;  /* 0x0000001107077224 */ /* 0x180fe200078e0204 */
[----:B------:R-:W-:Y:S01]  /*0450*/  IADD3 R11, PT, PT, R3, 0x70, RZ ;  /* 0x00000070030b7810 */ /* 0x000fe20007ffe0ff */
[-CC-:B------:R-:W-:Y:S01]  /*0460*/  IMAD R9, R9, R17.reuse, R4.reuse ;  /* 0x0000001109097224 */ /* 0x180fe200078e0204 */
[C---:B------:R-:W-:Y:S01]  /*0470*/  IADD3 R25, PT, PT, R3.reuse, 0x20, RZ ;  /* 0x0000002003197810 */ /* 0x040fe20007ffe0ff */
[-CC-:B------:R-:W-:Y:S01]  /*0480*/  IMAD R10, R10, R17.reuse, R4.reuse ;  /* 0x000000110a0a7224 */ /* 0x180fe200078e0204 */
[----:B------:R-:W-:Y:S01]  /*0490*/  IADD3 R29, PT, PT, R3, 0x10, RZ ;  /* 0x00000010031d7810 */ /* 0x000fe20007ffe0ff */
[-CC-:B------:R-:W-:Y:S01]  /*04a0*/  IMAD R11, R11, R17.reuse, R4.reuse ;  /* 0x000000110b0b7224 */ /* 0x180fe200078e0204 */
[----:B------:R-:W-:Y:S01]  /*04b0*/  LOP3.LUT R0, R8, 0x1ffffff8, RZ, 0xc0, !PT ;  /* 0x1ffffff808007812 */ /* 0x000fe200078ec0ff */
[-CC-:B------:R-:W-:Y:S01]  /*04c0*/  IMAD R25, R25, R17.reuse, R4.reuse ;  /* 0x0000001119197224 */ /* 0x180fe200078e0204 */
[----:B------:R-:W-:Y:S01]  /*04d0*/  MOV R16, RZ ;  /* 0x000000ff00107202 */ /* 0x000fe20000000f00 */
[--C-:B------:R-:W-:Y:S01]  /*04e0*/  IMAD R27, R27, R17, R4.reuse ;  /* 0x000000111b1b7224 */ /* 0x100fe200078e0204 */
[----:B------:R-:W-:Y:S01]  /*04f0*/  MOV R5, R3 ;  /* 0x0000000300057202 */ /* 0x000fe20000000f00 */
[----:B------:R-:W-:Y:S01]  /*0500*/  IMAD R29, R29, R17, R4 ;  /* 0x000000111d1d7224 */ /* 0x000fe200078e0204 */
[----:B------:R-:W-:Y:S01]  /*0510*/  IADD3 R0, PT, PT, -R0, RZ, RZ ;  /* 0x000000ff00007210 */ /* 0x000fe20007ffe1ff */
[----:B------:R-:W-:-:S07]  /*0520*/  IMAD R26, R2, UR6, R3 ;  /* 0x00000006021a7c24 */ /* 0x000fce000f8e0203 */
.L_x_4:
[----:B------:R-:W0:Y:S08]  /*0530*/  LDC.64 R14, c[0x0][0x388] ;  /* 0x0000e200ff0e7b82 */ /* 0x000e300000000a00 */
[----:B------:R-:W1:Y:S01]  /*0540*/  LDC.64 R12, c[0x0][0x380] ;  /* 0x0000e000ff0c7b82 */ /* 0x000e620000000a00 */
[----:B0-----:R-:W-:-:S06]  /*0550*/  IMAD.WIDE R18, R24, 0x4, R14 ;  /* 0x0000000418127825 */ /* 0x001fcc00078e020e */
[----:B------:R-:W2:Y:S01]  /*0560*/  LDG.E R18, desc[UR4][R18.64] ;  /* 0x0000000412127981 */ /* 0x000ea2000c1e1900 */
[----:B-1----:R-:W-:-:S05]  /*0570*/  IMAD.WIDE R12, R26, 0x4, R12 ;  /* 0x000000041a0c7825 */ /* 0x002fca00078e020c */
[----:B------:R-:W2:Y:S01]  /*0580*/  LDG.E R17, desc[UR4][R12.64] ;  /* 0x000000040c117981 */ /* 0x000ea2000c1e1900 */
[----:B------:R-:W-:-:S03]  /*0590*/  IMAD.WIDE R22, R29, 0x4, R14 ;  /* 0x000000041d167825 */ /* 0x000fc600078e020e */
[----:B------:R-:W3:Y:S01]  /*05a0*/  LDG.E R19, desc[UR4][R12.64+0x80] ;  /* 0x000080040c137981 */ /* 0x000ee2000c1e1900 */
[----:B------:R-:W-:-:S03]  /*05b0*/  IMAD.WIDE R20, R25, 0x4, R14 ;  /* 0x0000000419147825 */ /* 0x000fc600078e020e */
[----:B------:R-:W4:Y:S04]  /*05c0*/  LDG.E R22, desc[UR4][R22.64] ;  /* 0x0000000416167981 */ /* 0x000f28000c1e1900 */
[----:B------:R-:W3:Y:S04]  /*05d0*/  LDG.E R20, desc[UR4][R20.64] ;  /* 0x0000000414147981 */ /* 0x000ee8000c1e1900 */
[----:B------:R-:W5:Y:S01]  /*05e0*/  LDG.E R23, desc[UR4][R12.64+0x100] ;  /* 0x000100040c177981 */ /* 0x000f62000c1e1900 */
[----:B--2---:R-:W-:-:S03]  /*05f0*/  FFMA R17, R17, R18, R16 ;  /* 0x0000001211117223 */ /* 0x004fc60000000010 */
[----:B------:R-:W4:Y:S02]  /*0600*/  LDG.E R16, desc[UR4][R12.64+0x40] ;  /* 0x000040040c107981 */ /* 0x000f24000c1e1900 */
[----:B----4-:R-:W-:Y:S01]  /*0610*/  FFMA R28, R16, R22, R17 ;  /* 0x00000016101c7223 */ /* 0x010fe20000000011 */
[----:B------:R-:W-:-:S04]  /*0620*/  IMAD.WIDE R16, R27, 0x4, R14 ;  /* 0x000000041b107825 */ /* 0x000fc800078e020e */
[----:B---3--:R-:W-:Y:S01]  /*0630*/  FFMA R28, R19, R20, R28 ;  /* 0x00000014131c7223 */ /* 0x008fe2000000001c */
[--C-:B------:R-:W-:Y:S01]  /*0640*/  IMAD.WIDE R18, R7, 0x4, R14.reuse ;  /* 0x0000000407127825 */ /* 0x100fe200078e020e */
[----:B------:R-:W2:Y:S05]  /*0650*/  LDG.E R16, desc[UR4][R16.64] ;  /* 0x0000000410107981 */ /* 0x000eaa000c1e1900 */
[----:B------:R-:W5:Y:S04]  /*0660*/  LDG.E R18, desc[UR4][R18.64] ;  /* 0x0000000412127981 */ /* 0x000f68000c1e1900 */
[----:B------:R-:W2:Y:S01]  /*0670*/  LDG.E R17, desc[UR4][R12.64+0xc0] ;  /* 0x0000c0040c117981 */ /* 0x000ea2000c1e1900 */
[----:B------:R-:W-:-:S03]  /*0680*/  IMAD.WIDE R20, R9, 0x4, R14 ;  /* 0x0000000409147825 */ /* 0x000fc600078e020e */
[----:B------:R-:W3:Y:S04]  /*0690*/  LDG.E R19, desc[UR4][R12.64+0x1c0] ;  /* 0x0001c0040c137981 */ /* 0x000ee8000c1e1900 */
[----:B------:R-:W4:Y:S01]  /*06a0*/  LDG.E R20, desc[UR4][R20.64] ;  /* 0x0000000414147981 */ /* 0x000f22000c1e1900 */
[----:B--2---:R-:W-:-:S03]  /*06b0*/  FFMA R28, R17, R16, R28 ;  /* 0x00000010111c7223 */ /* 0x004fc6000000001c */
[----:B------:R-:W4:Y:S01]  /*06c0*/  LDG.E R17, desc[UR4][R12.64+0x140] ;  /* 0x000140040c117981 */ /* 0x000f22000c1e1900 */
[----:B-----5:R-:W-:Y:S01]  /*06d0*/  FFMA R28, R23, R18, R28 ;  /* 0x00000012171c7223 */ /* 0x020fe2000000001c */
[--C-:B------:R-:W-:Y:S02]  /*06e0*/  IMAD.WIDE R22, R10, 0x4, R14.reuse ;  /* 0x000000040a167825 */ /* 0x100fe400078e020e */
[----:B------:R-:W2:Y:S02]  /*06f0*/  LDG.E R16, desc[UR4][R12.64+0x180] ;  /* 0x000180040c107981 */ /* 0x000ea4000c1e1900 */
[----:B------:R-:W-:Y:S02]  /*0700*/  IMAD.WIDE R14, R11, 0x4, R14 ;  /* 0x000000040b0e7825 */ /* 0x000fe400078e020e */
[----:B------:R-:W2:Y:S04]  /*0710*/  LDG.E R22, desc[UR4][R22.64] ;  /* 0x0000000416167981 */ /* 0x000ea8000c1e1900 */
[----:B------:R-:W3:Y:S01]  /*0720*/  LDG.E R14, desc[UR4][R14.64] ;  /* 0x000000040e0e7981 */ /* 0x000ee2000c1e1900 */
[----:B------:R-:W-:-:S04]  /*0730*/  IADD3 R0, PT, PT, R0, 0x8, RZ ;  /* 0x0000000800007810 */ /* 0x000fc80007ffe0ff */
[----:B------:R-:W-:Y:S02]  /*0740*/  ISETP.NE.AND P0, PT, R0, RZ, PT ;  /* 0x000000ff0000720c */ /* 0x000fe40003f05270 */
[----:B------:R-:W-:Y:S02]  /*0750*/  IADD3 R5, PT, PT, R5, 0x80, RZ ;  /* 0x0000008005057810 */ /* 0x000fe40007ffe0ff */
[----:B------:R-:W-:Y:S01]  /*0760*/  IADD3 R26, PT, PT, R26, 0x80, RZ ;  /* 0x000000801a1a7810 */ /* 0x000fe20007ffe0ff */
[----:B----4-:R-:W-:-:S04]  /*0770*/  FFMA R17, R17, R20, R28 ;  /* 0x0000001411117223 */ /* 0x010fc8000000001c */
[----:B--2---:R-:W-:Y:S01]  /*0780*/  FFMA R16, R16, R22, R17 ;  /* 0x0000001610107223 */ /* 0x004fe20000000011 */
[----:B------:R-:W-:-:S03]  /*0790*/  MOV R17, UR8 ;  /* 0x0000000800117c02 */ /* 0x000fc60008000f00 */
[----:B---3--:R-:W-:Y:S01]  /*07a0*/  FFMA R16, R19, R14, R16 ;  /* 0x0000000e13107223 */ /* 0x008fe20000000010 */
[C---:B------:R-:W-:Y:S01]  /*07b0*/  LEA R7, R17.reuse, R7, 0x7 ;  /* 0x0000000711077211 */ /* 0x040fe200078e38ff */
[C---:B------:R-:W-:Y:S01]  /*07c0*/  IMAD R11, R17.reuse, 0x80, R11 ;  /* 0x00000080110b7824 */ /* 0x040fe200078e020b */
[C---:B------:R-:W-:Y:S02]  /*07d0*/  LEA R9, R17.reuse, R9, 0x7 ;  /* 0x0000000911097211 */ /* 0x040fe400078e38ff */
[C---:B------:R-:W-:Y:S02]  /*07e0*/  LEA R10, R17.reuse, R10, 0x7 ;  /* 0x0000000a110a7211 */ /* 0x040fe400078e38ff */
[C---:B------:R-:W-:Y:S02]  /*07f0*/  LEA R25, R17.reuse, R25, 0x7 ;  /* 0x0000001911197211 */ /* 0x040fe400078e38ff */
[C---:B------:R-:W-:Y:S02]  /*0800*/  LEA R27, R17.reuse, R27, 0x7 ;  /* 0x0000001b111b7211 */ /* 0x040fe400078e38ff */
[----:B------:R-:W-:-:S02]  /*0810*/  LEA R29, R17, R29, 0x7 ;  /* 0x0000001d111d7211 */ /* 0x000fc400078e38ff */
[----:B------:R-:W-:Y:S01]  /*0820*/  LEA R24, R17, R24, 0x7 ;  /* 0x0000001811187211 */ /* 0x000fe200078e38ff */
[----:B------:R-:W-:Y:S06]  /*0830*/  @P0 BRA `(.L_x_4) ;  /* 0xfffffffc003c0947 */ /* 0x000fec000383ffff */
.L_x_3:
[----:B------:R-:W-:Y:S05]  /*0840*/  BSYNC.RECONVERGENT B1 ;  /* 0x0000000000017941 */ /* 0x000fea0003800200 */
.L_x_2:
[----:B------:R-:W-:-:S13]  /*0850*/  LOP3.LUT P0, R0, R8, 0x7, RZ, 0xc0, !PT ;  /* 0x0000000708007812 */ /* 0x000fda000780c0ff */
[----:B------:R-:W-:Y:S05]  /*0860*/  @!P0 BRA `(.L_x_1) ;  /* 0x0000000000f08947 */ /* 0x000fea0003800000 */
[----:B------:R-:W-:Y:S01]  /*0870*/  ISETP.GE.U32.AND P0, PT, R0, 0x4, PT ;  /* 0x000000040000780c */ /* 0x000fe20003f06070 */
[----:B------:R-:W-:Y:S01]  /*0880*/  BSSY.RECONVERGENT B1, `(.L_x_5) ;  /* 0x000001d000017945 */ /* 0x000fe20003800200 */
[----:B------:R-:W-:-:S11]  /*0890*/  LOP3.LUT P1, R0, R8, 0x3, RZ, 0xc0, !PT ;  /* 0x0000000308007812 */ /* 0x000fd6000782c0ff */
[----:B------:R-:W-:Y:S05]  /*08a0*/  @!P0 BRA `(.L_x_6) ;  /* 0x0000000000688947 */ /* 0x000fea0003800000 */
[----:B------:R-:W0:Y:S01]  /*08b0*/  LDC.64 R8, c[0x0][0x388] ;  /* 0x0000e200ff087b82 */ /* 0x000e220000000a00 */
[----:B------:R-:W1:Y:S01]  /*08c0*/  LDCU UR7, c[0x0][0x39c] ;  /* 0x00007380ff0777ac */ /* 0x000e620008000800 */
[----:B------:R-:W-:-:S05]  /*08d0*/  IMAD R14, R5, R17, R4 ;  /* 0x00000011050e7224 */ /* 0x000fca00078e0204 */
[CC--:B------:R-:W-:Y:S01]  /*08e0*/  LEA R15, R17.reuse, R14.reuse, 0x4 ;  /* 0x0000000e110f7211 */ /* 0x0c0fe200078e20ff */
[----:B------:R-:W2:Y:S01]  /*08f0*/  LDC.64 R10, c[0x0][0x380] ;  /* 0x0000e000ff0a7b82 */ /* 0x000ea20000000a00 */
[C---:B------:R-:W-:Y:S01]  /*0900*/  LEA R20, R17.reuse, R14, 0x5 ;  /* 0x0000000e11147211 */ /* 0x040fe200078e28ff */
[----:B-1----:R-:W-:Y:S02]  /*0910*/  IMAD R7, R2, UR7, R5 ;  /* 0x0000000702077c24 */ /* 0x002fe4000f8e0205 */
[----:B0-----:R-:W-:Y:S01]  /*0920*/  IMAD.WIDE R12, R14, 0x4, R8 ;  /* 0x000000040e0c7825 */ /* 0x001fe200078e0208 */
[----:B------:R-:W-:-:S03]  /*0930*/  LEA R21, R17, R20, 0x4 ;  /* 0x0000001411157211 */ /* 0x000fc600078e20ff */
[----:B------:R-:W-:Y:S02]  /*0940*/  IMAD.WIDE R14, R15, 0x4, R8 ;  /* 0x000000040f0e7825 */ /* 0x000fe400078e0208 */
[----:B------:R-:W3:Y:S02]  /*0950*/  LDG.E R12, desc[UR4][R12.64] ;  /* 0x000000040c0c7981 */ /* 0x000ee4000c1e1900 */
[----:B--2---:R-:W-:Y:S02]  /*0960*/  IMAD.WIDE R10, R7, 0x4, R10 ;  /* 0x00000004070a7825 */ /* 0x004fe400078e020a */
[----:B------:R-:W2:Y:S02]  /*0970*/  LDG.E R14, desc[UR4][R14.64] ;  /* 0x000000040e0e7981 */ /* 0x000ea4000c1e1900 */
[--C-:B------:R-:W-:Y:S02]  /*0980*/  IMAD.WIDE R18, R20, 0x4, R8.reuse ;  /* 0x0000000414127825 */ /* 0x100fe400078e0208 */
[----:B------:R-:W3:Y:S02]  /*0990*/  LDG.E R7, desc[UR4][R10.64] ;  /* 0x000000040a077981 */ /* 0x000ee4000c1e1900 */
[----:B------:R-:W-:-:S02]  /*09a0*/  IMAD.WIDE R8, R21, 0x4, R8 ;  /* 0x0000000415087825 */ /* 0x000fc400078e0208 */
[----:B------:R-:W2:Y:S04]  /*09b0*/  LDG.E R20, desc[UR4][R10.64+0x40] ;  /* 0x000040040a147981 */ /* 0x000ea8000c1e1900 */
[----:B------:R-:W4:Y:S04]  /*09c0*/  LDG.E R18, desc[UR4][R18.64] ;  /* 0x0000000412127981 */ /* 0x000f28000c1e1900 */
[----:B------:R-:W4:Y:S04]  /*09d0*/  LDG.E R22, desc[UR4][R10.64+0x80] ;  /* 0x000080040a167981 */ /* 0x000f28000c1e1900 */
[----:B------:R-:W5:Y:S04]  /*09e0*/  LDG.E R24, desc[UR4][R10.64+0xc0] ;  /* 0x0000c0040a187981 */ /* 0x000f68000c1e1900 */
[----:B------:R-:W5:Y:S01]  /*09f0*/  LDG.E R8, desc[UR4][R8.64] ;  /* 0x0000000408087981 */ /* 0x000f62000c1e1900 */
[----:B------:R-:W-:Y:S01]  /*0a00*/  IADD3 R5, PT, PT, R5, 0x40, RZ ;  /* 0x0000004005057810 */ /* 0x000fe20007ffe0ff */
[----:B---3--:R-:W-:-:S04]  /*0a10*/  FFMA R7, R7, R12, R16 ;  /* 0x0000000c07077223 */ /* 0x008fc80000000010 */
[----:B--2---:R-:W-:-:S04]  /*0a20*/  FFMA R7, R20, R14, R7 ;  /* 0x0000000e14077223 */ /* 0x004fc80000000007 */
[----:B----4-:R-:W-:-:S04]  /*0a30*/  FFMA R7, R22, R18, R7 ;  /* 0x0000001216077223 */ /* 0x010fc80000000007 */
[----:B-----5:R-:W-:-:S07]  /*0a40*/  FFMA R16, R24, R8, R7 ;  /* 0x0000000818107223 */ /* 0x020fce0000000007 */
.L_x_6:
[----:B------:R-:W-:Y:S05]  /*0a50*/  BSYNC.RECONVERGENT B1 ;  /* 0x0000000000017941 */ /* 0x000fea0003800200 */
.L_x_5:
[----:B------:R-:W-:Y:S05]  /*0a60*/  @!P1 BRA `(.L_x_1) ;  /* 0x0000000000709947 */ /* 0x000fea0003800000 */
[----:B------:R-:W-:Y:S01]  /*0a70*/  ISETP.NE.AND P1, PT, R0, 0x1, PT ;  /* 0x000000010000780c */ /* 0x000fe20003f25270 */
[----:B------:R-:W0:Y:S01]  /*0a80*/  LDC.64 R12, c[0x0][0x388] ;  /* 0x0000e200ff0c7b82 */ /* 0x000e220000000a00 */
[----:B------:R-:W-:-:S07]  /*0a90*/  LOP3.LUT P0, RZ, R6, 0x10, RZ, 0xc0, !PT ;  /* 0x0000001006ff7812 */ /* 0x000fce000780c0ff */
[----:B------:R-:W1:Y:S04]  /*0aa0*/  LDC.64 R6, c[0x0][0x380] ;  /* 0x0000e000ff067b82 */ /* 0x000e680000000a00 */
[----:B------:R-:W-:-:S04]  /*0ab0*/  @P1 IMAD R14, R5, R17, R4 ;  /* 0x00000011050e1224 */ /* 0x000fc800078e0204 */
[----:B------:R-:W2:Y:S01]  /*0ac0*/  @P1 LDC R0, c[0x0][0x39c] ;  /* 0x0000e700ff001b82 */ /* 0x000ea20000000800 */
[----:B------:R-:W-:-:S07]  /*0ad0*/  @P1 LEA R21, R17, R14, 0x4 ;  /* 0x0000000e11151211 */ /* 0x000fce00078e20ff */
[----:B------:R-:W3:Y:S01]  /*0ae0*/  @!P0 LDC R18, c[0x0][0x39c] ;  /* 0x0000e700ff128b82 */ /* 0x000ee20000000800 */
[----:B0-----:R-:W-:-:S04]  /*0af0*/  @P1 IMAD.WIDE R14, R14, 0x4, R12 ;  /* 0x000000040e0e1825 */ /* 0x001fc800078e020c */
[----:B------:R-:W-:Y:S02]  /*0b00*/  @P1 IMAD.WIDE R12, R21, 0x4, R12 ;  /* 0x00000004150c1825 */ /* 0x000fe400078e020c */
[----:B------:R-:W4:Y:S01]  /*0b10*/  @P1 LDG.E R14, desc[UR4][R14.64] ;  /* 0x000000040e0e1981 */ /* 0x000f22000c1e1900 */
[----:B------:R-:W0:Y:S03]  /*0b20*/  LDC.64 R10, c[0x0][0x380] ;  /* 0x0000e000ff0a7b82 */ /* 0x000e260000000a00 */
[----:B------:R-:W5:Y:S05]  /*0b30*/  @P1 LDG.E R12, desc[UR4][R12.64] ;  /* 0x000000040c0c1981 */ /* 0x000f6a000c1e1900 */
[----:B------:R-:W0:Y:S01]  /*0b40*/  LDC.64 R8, c[0x0][0x388] ;  /* 0x0000e200ff087b82 */ /* 0x000e220000000a00 */
[----:B--2---:R-:W-:Y:S01]  /*0b50*/  @P1 IMAD R19, R2, R0, R5 ;  /* 0x0000000002131224 */ /* 0x004fe200078e0205 */
[----:B------:R-:W-:-:S03]  /*0b60*/  @P1 IADD3 R5, PT, PT, R5, 0x20, RZ ;  /* 0x0000002005051810 */ /* 0x000fc60007ffe0ff */
[----:B-1----:R-:W-:-:S04]  /*0b70*/  @P1 IMAD.WIDE R6, R19, 0x4, R6 ;  /* 0x0000000413061825 */ /* 0x002fc800078e0206 */
[----:B---3--:R-:W-:Y:S01]  /*0b80*/  @!P0 IMAD R19, R2, R18, R5 ;  /* 0x0000001202138224 */ /* 0x008fe200078e0205 */
[----:B------:R-:W4:Y:S01]  /*0b90*/  @P1 LDG.E R21, desc[UR4][R6.64] ;  /* 0x0000000406151981 */ /* 0x000f22000c1e1900 */
[----:B------:R-:W-:-:S03]  /*0ba0*/  @!P0 IMAD R5, R5, R17, R4 ;  /* 0x0000001105058224 */ /* 0x000fc600078e0204 */
[----:B------:R-:W5:Y:S01]  /*0bb0*/  @P1 LDG.E R0, desc[UR4][R6.64+0x40] ;  /* 0x0000400406001981 */ /* 0x000f62000c1e1900 */
[----:B0-----:R-:W-:-:S06]  /*0bc0*/  @!P0 IMAD.WIDE R10, R19, 0x4, R10 ;  /* 0x00000004130a8825 */ /* 0x001fcc00078e020a */
[----:B------:R-:W2:Y:S01]  /*0bd0*/  @!P0 LDG.E R11, desc[UR4][R10.64] ;  /* 0x000000040a0b8981 */ /* 0x000ea2000c1e1900 */
[----:B------:R-:W-:-:S06]  /*0be0*/  @!P0 IMAD.WIDE R8, R5, 0x4, R8 ;  /* 0x0000000405088825 */ /* 0x000fcc00078e0208 */
[----:B------:R-:W2:Y:S01]  /*0bf0*/  @!P0 LDG.E R8, desc[UR4][R8.64] ;  /* 0x0000000408088981 */ /* 0x000ea2000c1e1900 */
[----:B----4-:R-:W-:-:S04]  /*0c00*/  @P1 FFMA R21, R21, R14, R16 ;  /* 0x0000000e15151223 */ /* 0x010fc80000000010 */
[----:B-----5:R-:W-:-:S04]  /*0c10*/  @P1 FFMA R16, R0, R12, R21 ;  /* 0x0000000c00101223 */ /* 0x020fc80000000015 */
[----:B--2---:R-:W-:-:S07]  /*0c20*/  @!P0 FFMA R16, R11, R8, R16 ;  /* 0x000000080b108223 */ /* 0x004fce0000000010 */
.L_x_1:
[----:B------:R-:W-:Y:S05]  /*0c30*/  BSYNC.RECONVERGENT B0 ;  /* 0x0000000000007941 */ /* 0x000fea0003800200 */
.L_x_0:
[----:B------:R-:W0:Y:S01]  /*0c40*/  SHFL.DOWN PT, R5, R16, 0x8, 0x1f ;  /* 0x09001f0010057f89 */ /* 0x000e2200000e0000 */
[----:B------:R-:W-:Y:S01]  /*0c50*/  ISETP.NE.AND P0, PT, R3, RZ, PT ;  /* 0x000000ff0300720c */ /* 0x000fe20003f05270 */
[----:B0-----:R-:W-:-:S05]  /*0c60*/  FADD R5, R5, R16 ;  /* 0x0000001005057221 */ /* 0x001fca0000000000 */
[----:B------:R-:W0:Y:S02]  /*0c70*/  SHFL.DOWN PT, R0, R5, 0x4, 0x1f ;  /* 0x08801f0005007f89 */ /* 0x000e2400000e0000 */
[----:B0-----:R-:W-:-:S05]  /*0c80*/  FADD R0, R5, R0 ;  /* 0x0000000005007221 */ /* 0x001fca0000000000 */
[----:B------:R-:W0:Y:S02]  /*0c90*/  SHFL.DOWN PT, R7, R0, 0x2, 0x1f ;  /* 0x08401f0000077f89 */ /* 0x000e2400000e0000 */
[----:B0-----:R-:W-:-:S05]  /*0ca0*/  FADD R3, R0, R7 ;  /* 0x0000000700037221 */ /* 0x001fca0000000000 */
[----:B------:R0:W1:Y:S01]  /*0cb0*/  SHFL.DOWN PT, R8, R3, 0x1, 0x1f ;  /* 0x08201f0003087f89 */ /* 0x00006200000e0000 */
[----:B------:R-:W-:Y:S05]  /*0cc0*/  @P0 EXIT ;  /* 0x000000000000094d */ /* 0x000fea0003800000 */
[----:B------:R-:W0:Y:S01]  /*0cd0*/  LDC.64 R6, c[0x0][0x390] ;  /* 0x0000e400ff067b82 */ /* 0x000e220000000a00 */
[----:B------:R-:W-:Y:S02]  /*0ce0*/  IMAD R17, R2, R17, R4 ;  /* 0x0000001102117224 */ /* 0x000fe400078e0204 */
[----:B-1----:R-:W-:Y:S02]  /*0cf0*/  FADD R5, R3, R8 ;  /* 0x0000000803057221 */ /* 0x002fe40000000000 */
[----:B0-----:R-:W-:-:S05]  /*0d00*/  IMAD.WIDE R2, R17, 0x4, R6 ;  /* 0x0000000411027825 */ /* 0x001fca00078e0206 */
[----:B------:R-:W-:Y:S01]  /*0d10*/  REDG.E.ADD.F32.FTZ.RN.STRONG.GPU desc[UR4][R2.64], R5 ;  /* 0x00000005020079a6 */ /* 0x000fe2000c12f304 */
[----:B------:R-:W-:Y:S05]  /*0d20*/  EXIT ;  /* 0x000000000000794d */ /* 0x000fea0003800000 */
.L_x_7:
[----:B------:R-:W-:-:S00]  /*0d30*/  BRA `(.L_x_7) ;  /* 0xfffffffc00fc7947 */ /* 0x000fc0000383ffff */
[----:B------:R-:W-:-:S00]  /*0d40*/  NOP ;  /* 0x0000000000007918 */ /* 0x000fc00000000000 */
        /* <DEDUP_REMOVED lines=11> */
.L_x_8:


//--------------------- .nv.shared.reserved.0     --------------------------
	.section	.nv.shared.reserved.0,"aw",@nobits
	.weak		__nv_reservedSMEM_offset_0_alias
	.size		__nv_reservedSMEM_offset_0_alias, 0, 64
	.other		__nv_reservedSMEM_offset_0_alias,@"STO_CUDA_RESERVED_SHARED STV_DEFAULT"
__nv_reservedSMEM_offset_0_alias:
	.zero		0
	.zero		64


//--------------------- .nv.constant0._Z25matrix_multiply_with_warpPfS_S_iii --------------------------
	.section	.nv.constant0._Z25matrix_multiply_with_warpPfS_S_iii,"a",@progbits
	.sectionflags	@""
	.align	4
.nv.constant0._Z25matrix_multiply_with_warpPfS_S_iii:
	.zero		932


//--------------------- SYMBOLS --------------------------

	.type		.nv.reservedSmem.offset0,@object
	.size		.nv.reservedSmem.offset0,0x4
